//
// Generated by NVIDIA NVVM Compiler
//
// Compiler Build ID: CL-36424714
// Cuda compilation tools, release 13.0, V13.0.88
// Based on NVVM 20.0.0
//

.version 9.0
.target sm_100
.address_size 64

	// .globl	_Z9reduce_shPfS_i
.extern .shared .align 16 .b8 sdata[];

.visible .entry _Z9reduce_shPfS_i(
	.param .u64 .ptr .align 1 _Z9reduce_shPfS_i_param_0,
	.param .u64 .ptr .align 1 _Z9reduce_shPfS_i_param_1,
	.param .u32 _Z9reduce_shPfS_i_param_2
)
{
	.reg .pred 	%p<6>;
	.reg .b32 	%r<14>;
	.reg .b32 	%f<6>;
	.reg .b64 	%rd<9>;

	ld.param.u64 	%rd1, [_Z9reduce_shPfS_i_param_0];
	ld.param.u64 	%rd2, [_Z9reduce_shPfS_i_param_1];
	ld.param.u32 	%r8, [_Z9reduce_shPfS_i_param_2];
	mov.u32 	%r1, %tid.x;
	mov.u32 	%r2, %ctaid.x;
	mov.u32 	%r13, %ntid.x;
	mad.lo.s32 	%r4, %r2, %r13, %r1;
	setp.ge.s32 	%p1, %r4, %r8;
	@%p1 bra 	$L__BB0_7;
	cvta.to.global.u64 	%rd3, %rd1;
	mul.wide.s32 	%rd4, %r4, 4;
	add.s64 	%rd5, %rd3, %rd4;
	ld.global.f32 	%f1, [%rd5];
	shl.b32 	%r9, %r1, 2;
	mov.u32 	%r10, sdata;
	add.s32 	%r5, %r10, %r9;
	st.shared.f32 	[%r5], %f1;
	bar.sync 	0;
	setp.lt.u32 	%p2, %r13, 2;
	@%p2 bra 	$L__BB0_5;
$L__BB0_2:
	shr.u32 	%r7, %r13, 1;
	setp.ge.u32 	%p3, %r1, %r7;
	@%p3 bra 	$L__BB0_4;
	shl.b32 	%r11, %r7, 2;
	add.s32 	%r12, %r5, %r11;
	ld.shared.f32 	%f2, [%r12];
	ld.shared.f32 	%f3, [%r5];
	add.f32 	%f4, %f2, %f3;
	st.shared.f32 	[%r5], %f4;
$L__BB0_4:
	bar.sync 	0;
	setp.gt.u32 	%p4, %r13, 3;
	mov.u32 	%r13, %r7;
	@%p4 bra 	$L__BB0_2;
$L__BB0_5:
	setp.ne.s32 	%p5, %r1, 0;
	@%p5 bra 	$L__BB0_7;
	ld.shared.f32 	%f5, [sdata];
	cvta.to.global.u64 	%rd6, %rd2;
	mul.wide.u32 	%rd7, %r2, 4;
	add.s64 	%rd8, %rd6, %rd7;
	st.global.f32 	[%rd8], %f5;
$L__BB0_7:
	ret;

}
	// .globl	_Z13reduce_globalPfS_i
.visible .entry _Z13reduce_globalPfS_i(
	.param .u64 .ptr .align 1 _Z13reduce_globalPfS_i_param_0,
	.param .u64 .ptr .align 1 _Z13reduce_globalPfS_i_param_1,
	.param .u32 _Z13reduce_globalPfS_i_param_2
)
{
	.reg .pred 	%p<6>;
	.reg .b32 	%r<10>;
	.reg .b32 	%f<5>;
	.reg .b64 	%rd<11>;

	ld.param.u64 	%rd4, [_Z13reduce_globalPfS_i_param_0];
	ld.param.u64 	%rd3, [_Z13reduce_globalPfS_i_param_1];
	ld.param.u32 	%r7, [_Z13reduce_globalPfS_i_param_2];
	cvta.to.global.u64 	%rd1, %rd4;
	mov.u32 	%r1, %tid.x;
	mov.u32 	%r2, %ctaid.x;
	mov.u32 	%r9, %ntid.x;
	mad.lo.s32 	%r4, %r2, %r9, %r1;
	setp.ge.s32 	%p1, %r4, %r7;
	@%p1 bra 	$L__BB1_7;
	setp.lt.u32 	%p2, %r9, 2;
	mul.wide.s32 	%rd5, %r4, 4;
	add.s64 	%rd2, %rd1, %rd5;
	@%p2 bra 	$L__BB1_5;
$L__BB1_2:
	shr.u32 	%r6, %r9, 1;
	setp.ge.u32 	%p3, %r1, %r6;
	@%p3 bra 	$L__BB1_4;
	add.s32 	%r8, %r6, %r4;
	mul.wide.u32 	%rd6, %r8, 4;
	add.s64 	%rd7, %rd1, %rd6;
	ld.global.f32 	%f1, [%rd7];
	ld.global.f32 	%f2, [%rd2];
	add.f32 	%f3, %f1, %f2;
	st.global.f32 	[%rd2], %f3;
$L__BB1_4:
	bar.sync 	0;
	setp.gt.u32 	%p4, %r9, 3;
	mov.u32 	%r9, %r6;
	@%p4 bra 	$L__BB1_2;
$L__BB1_5:
	setp.ne.s32 	%p5, %r1, 0;
	@%p5 bra 	$L__BB1_7;
	ld.global.f32 	%f4, [%rd2];
	cvta.to.global.u64 	%rd8, %rd3;
	mul.wide.u32 	%rd9, %r2, 4;
	add.s64 	%rd10, %rd8, %rd9;
	st.global.f32 	[%rd10], %f4;
$L__BB1_7:
	ret;

}


// ===== COMPILED SASS (sm_100) =====

	.target	sm_100

	.elftype	@"ET_EXEC"


//--------------------- .note.nv.tkinfo           --------------------------
	.section	.note.nv.tkinfo,"",@"SHT_NOTE"
	.sectionflags	@"SHF_NOTE_NV_TKINFO"
	.tkinfo
        /*0018*/ 	.word	0x00000002
        /*0030*/ 	.string	""
        /*0030*/ 	.string	"ptxas"
        /*0030*/ 	.string	"Cuda compilation tools, release 13.0, V13.0.88"
        /*0030*/ 	.string	"Build cuda_13.0.r13.0/compiler.36424714_0"
        /*0030*/ 	.string	"-arch sm_100 -m 64 "



//--------------------- .note.nv.cuinfo           --------------------------
	.section	.note.nv.cuinfo,"",@"SHT_NOTE"
	.sectionflags	@"SHF_NOTE_NV_CUINFO"
        /*0018*/ 	.short	0x0002
        /*001a*/ 	.short	0x0064
        /*001c*/ 	.short	0x0082
	.zero		2


//--------------------- .nv.info                  --------------------------
	.section	.nv.info,"",@"SHT_CUDA_INFO"
	.align	4


	//----- nvinfo : EIATTR_REGCOUNT
	.align		4
        /*0000*/ 	.byte	0x04, 0x2f
        /*0002*/ 	.short	(.L_1 - .L_0)
	.align		4
.L_0:
        /*0004*/ 	.word	index@(_Z9reduce_shPfS_i)
        /*0008*/ 	.word	0x0000000b


	//----- nvinfo : EIATTR_FRAME_SIZE
	.align		4
.L_1:
        /*000c*/ 	.byte	0x04, 0x11
        /*000e*/ 	.short	(.L_3 - .L_2)
	.align		4
.L_2:
        /*0010*/ 	.word	index@(_Z9reduce_shPfS_i)
        /*0014*/ 	.word	0x00000000


	//----- nvinfo : EIATTR_REGCOUNT
	.align		4
.L_3:
        /*0018*/ 	.byte	0x04, 0x2f
        /*001a*/ 	.short	(.L_5 - .L_4)
	.align		4
.L_4:
        /*001c*/ 	.word	index@(_Z13reduce_globalPfS_i)
        /*0020*/ 	.word	0x00000010


	//----- nvinfo : EIATTR_FRAME_SIZE
	.align		4
.L_5:
        /*0024*/ 	.byte	0x04, 0x11
        /*0026*/ 	.short	(.L_7 - .L_6)
	.align		4
.L_6:
        /*0028*/ 	.word	index@(_Z13reduce_globalPfS_i)
        /*002c*/ 	.word	0x00000000


	//----- nvinfo : EIATTR_MIN_STACK_SIZE
	.align		4
.L_7:
        /*0030*/ 	.byte	0x04, 0x12
        /*0032*/ 	.short	(.L_9 - .L_8)
	.align		4
.L_8:
        /*0034*/ 	.word	index@(_Z13reduce_globalPfS_i)
        /*0038*/ 	.word	0x00000000


	//----- nvinfo : EIATTR_MIN_STACK_SIZE
	.align		4
.L_9:
        /*003c*/ 	.byte	0x04, 0x12
        /*003e*/ 	.short	(.L_11 - .L_10)
	.align		4
.L_10:
        /*0040*/ 	.word	index@(_Z9reduce_shPfS_i)
        /*0044*/ 	.word	0x00000000
.L_11:


//--------------------- .nv.compat                --------------------------
	.section	.nv.compat,"",@"SHT_CUDA_COMPAT_INFO"
	.align	4
        /*0000*/ 	.byte	0x02, 0x09, 0x00, 0x00, 0x02, 0x02, 0x01, 0x00, 0x02, 0x05, 0x05, 0x00, 0x03, 0x07, 0x01, 0x01
        /*0010*/ 	.byte	0x02, 0x03, 0x00, 0x00, 0x02, 0x06, 0x01, 0x00, 0x04, 0x0b, 0x08, 0x00, 0x09, 0x00, 0x00, 0x00
        /*0020*/ 	.byte	0x00, 0x00, 0x00, 0x00


//--------------------- .nv.info._Z13reduce_globalPfS_i --------------------------
	.section	.nv.info._Z13reduce_globalPfS_i,"",@"SHT_CUDA_INFO"
	.sectionflags	@""
	.align	4


	//----- nvinfo : EIATTR_CUDA_API_VERSION
	.align		4
        /*0000*/ 	.byte	0x04, 0x37
        /*0002*/ 	.short	(.L_13 - .L_12)
.L_12:
        /*0004*/ 	.word	0x00000082


	//----- nvinfo : EIATTR_KPARAM_INFO
	.align		4
.L_13:
        /*0008*/ 	.byte	0x04, 0x17
        /*000a*/ 	.short	(.L_15 - .L_14)
.L_14:
        /*000c*/ 	.word	0x00000000
        /*0010*/ 	.short	0x0002
        /*0012*/ 	.short	0x0010
        /*0014*/ 	.byte	0x00, 0xf0, 0x11, 0x00


	//----- nvinfo : EIATTR_KPARAM_INFO
	.align		4
.L_15:
        /*0018*/ 	.byte	0x04, 0x17
        /*001a*/ 	.short	(.L_17 - .L_16)
.L_16:
        /*001c*/ 	.word	0x00000000
        /*0020*/ 	.short	0x0001
        /*0022*/ 	.short	0x0008
        /*0024*/ 	.byte	0x00, 0xf5, 0x21, 0x00


	//----- nvinfo : EIATTR_KPARAM_INFO
	.align		4
.L_17:
        /*0028*/ 	.byte	0x04, 0x17
        /*002a*/ 	.short	(.L_19 - .L_18)
.L_18:
        /*002c*/ 	.word	0x00000000
        /*0030*/ 	.short	0x0000
        /*0032*/ 	.short	0x0000
        /*0034*/ 	.byte	0x00, 0xf5, 0x21, 0x00


	//----- nvinfo : EIATTR_SPARSE_MMA_MASK
	.align		4
.L_19:
        /*0038*/ 	.byte	0x03, 0x50
        /*003a*/ 	.short	0x0000


	//----- nvinfo : EIATTR_MAXREG_COUNT
	.align		4
        /*003c*/ 	.byte	0x03, 0x1b
        /*003e*/ 	.short	0x00ff


	//----- nvinfo : EIATTR_NUM_BARRIERS
	.align		4
        /*0040*/ 	.byte	0x02, 0x4c
        /*0042*/ 	.byte	0x01
	.zero		1


	//----- nvinfo : EIATTR_MERCURY_ISA_VERSION
	.align		4
        /*0044*/ 	.byte	0x03, 0x5f
        /*0046*/ 	.short	0x0101


	//----- nvinfo : EIATTR_VRC_CTA_INIT_COUNT
	.align		4
        /*0048*/ 	.byte	0x02, 0x4a
	.zero		1
	.zero		1


	//----- nvinfo : EIATTR_EXIT_INSTR_OFFSETS
	.align		4
        /*004c*/ 	.byte	0x04, 0x1c
        /*004e*/ 	.short	(.L_21 - .L_20)


	//   ....[0]....
.L_20:
        /*0050*/ 	.word	0x00000070


	//   ....[1]....
        /*0054*/ 	.word	0x000001e0


	//   ....[2]....
        /*0058*/ 	.word	0x00000230


	//----- nvinfo : EIATTR_CRS_STACK_SIZE
	.align		4
.L_21:
        /*005c*/ 	.byte	0x04, 0x1e
        /*005e*/ 	.short	(.L_23 - .L_22)
.L_22:
        /*0060*/ 	.word	0x00000000


	//----- nvinfo : EIATTR_CBANK_PARAM_SIZE
	.align		4
.L_23:
        /*0064*/ 	.byte	0x03, 0x19
        /*0066*/ 	.short	0x0014


	//----- nvinfo : EIATTR_PARAM_CBANK
	.align		4
        /*0068*/ 	.byte	0x04, 0x0a
        /*006a*/ 	.short	(.L_25 - .L_24)
	.align		4
.L_24:
        /*006c*/ 	.word	index@(.nv.constant0._Z13reduce_globalPfS_i)
        /*0070*/ 	.short	0x0380
        /*0072*/ 	.short	0x0014


	//----- nvinfo : EIATTR_SW_WAR
	.align		4
.L_25:
        /*0074*/ 	.byte	0x04, 0x36
        /*0076*/ 	.short	(.L_27 - .L_26)
.L_26:
        /*0078*/ 	.word	0x00000008
.L_27:


//--------------------- .nv.info._Z9reduce_shPfS_i --------------------------
	.section	.nv.info._Z9reduce_shPfS_i,"",@"SHT_CUDA_INFO"
	.sectionflags	@""
	.align	4


	//----- nvinfo : EIATTR_CUDA_API_VERSION
	.align		4
        /*0000*/ 	.byte	0x04, 0x37
        /*0002*/ 	.short	(.L_29 - .L_28)
.L_28:
        /*0004*/ 	.word	0x00000082


	//----- nvinfo : EIATTR_KPARAM_INFO
	.align		4
.L_29:
        /*0008*/ 	.byte	0x04, 0x17
        /*000a*/ 	.short	(.L_31 - .L_30)
.L_30:
        /*000c*/ 	.word	0x00000000
        /*0010*/ 	.short	0x0002
        /*0012*/ 	.short	0x0010
        /*0014*/ 	.byte	0x00, 0xf0, 0x11, 0x00


	//----- nvinfo : EIATTR_KPARAM_INFO
	.align		4
.L_31:
        /*0018*/ 	.byte	0x04, 0x17
        /*001a*/ 	.short	(.L_33 - .L_32)
.L_32:
        /*001c*/ 	.word	0x00000000
        /*0020*/ 	.short	0x0001
        /*0022*/ 	.short	0x0008
        /*0024*/ 	.byte	0x00, 0xf5, 0x21, 0x00


	//----- nvinfo : EIATTR_KPARAM_INFO
	.align		4
.L_33:
        /*0028*/ 	.byte	0x04, 0x17
        /*002a*/ 	.short	(.L_35 - .L_34)
.L_34:
        /*002c*/ 	.word	0x00000000
        /*0030*/ 	.short	0x0000
        /*0032*/ 	.short	0x0000
        /*0034*/ 	.byte	0x00, 0xf5, 0x21, 0x00


	//----- nvinfo : EIATTR_SPARSE_MMA_MASK
	.align		4
.L_35:
        /*0038*/ 	.byte	0x03, 0x50
        /*003a*/ 	.short	0x0000


	//----- nvinfo : EIATTR_MAXREG_COUNT
	.align		4
        /*003c*/ 	.byte	0x03, 0x1b
        /*003e*/ 	.short	0x00ff


	//----- nvinfo : EIATTR_NUM_BARRIERS
	.align		4
        /*0040*/ 	.byte	0x02, 0x4c
        /*0042*/ 	.byte	0x01
	.zero		1


	//----- nvinfo : EIATTR_MERCURY_ISA_VERSION
	.align		4
        /*0044*/ 	.byte	0x03, 0x5f
        /*0046*/ 	.short	0x0101


	//----- nvinfo : EIATTR_VRC_CTA_INIT_COUNT
	.align		4
        /*0048*/ 	.byte	0x02, 0x4a
	.zero		1
	.zero		1


	//----- nvinfo : EIATTR_EXIT_INSTR_OFFSETS
	.align		4
        /*004c*/ 	.byte	0x04, 0x1c
        /*004e*/ 	.short	(.L_37 - .L_36)


	//   ....[0]....
.L_36:
        /*0050*/ 	.word	0x00000080


	//   ....[1]....
        /*0054*/ 	.word	0x00000210


	//   ....[2]....
        /*0058*/ 	.word	0x00000290


	//----- nvinfo : EIATTR_CBANK_PARAM_SIZE
	.align		4
.L_37:
        /*005c*/ 	.byte	0x03, 0x19
        /*005e*/ 	.short	0x0014


	//----- nvinfo : EIATTR_PARAM_CBANK
	.align		4
        /*0060*/ 	.byte	0x04, 0x0a
        /*0062*/ 	.short	(.L_39 - .L_38)
	.align		4
.L_38:
        /*0064*/ 	.word	index@(.nv.constant0._Z9reduce_shPfS_i)
        /*0068*/ 	.short	0x0380
        /*006a*/ 	.short	0x0014


	//----- nvinfo : EIATTR_SW_WAR
	.align		4
.L_39:
        /*006c*/ 	.byte	0x04, 0x36
        /*006e*/ 	.short	(.L_41 - .L_40)
.L_40:
        /*0070*/ 	.word	0x00000008
.L_41:


//--------------------- .nv.callgraph             --------------------------
	.section	.nv.callgraph,"",@"SHT_CUDA_CALLGRAPH"
	.align	4
	.sectionentsize	8
	.align		4
        /*0000*/ 	.word	0x00000000
	.align		4
        /*0004*/ 	.word	0xffffffff
	.align		4
        /*0008*/ 	.word	0x00000000
	.align		4
        /*000c*/ 	.word	0xfffffffe
	.align		4
        /*0010*/ 	.word	0x00000000
	.align		4
        /*0014*/ 	.word	0xfffffffd
	.align		4
        /*0018*/ 	.word	0x00000000
	.align		4
        /*001c*/ 	.word	0xfffffffc


//--------------------- .text._Z13reduce_globalPfS_i --------------------------
	.section	.text._Z13reduce_globalPfS_i,"ax",@progbits
	.align	128
        .global         _Z13reduce_globalPfS_i
        .type           _Z13reduce_globalPfS_i,@function
        .size           _Z13reduce_globalPfS_i,(.L_x_8 - _Z13reduce_globalPfS_i)
        .other          _Z13reduce_globalPfS_i,@"STO_CUDA_ENTRY STV_DEFAULT"
_Z13reduce_globalPfS_i:
.text._Z13reduce_globalPfS_i:
[----:B------:R-:W-:Y:S01]  /*0000*/  LDC R1, c[0x0][0x37c] ;  /* 0x0000df00ff017b82 */ /* 0x000fe20000000800 */
[----:B------:R-:W0:Y:S01]  /*0010*/  S2R R0, SR_TID.X ;  /* 0x0000000000007919 */ /* 0x000e220000002100 */
[----:B------:R-:W0:Y:S01]  /*0020*/  LDCU UR4, c[0x0][0x360] ;  /* 0x00006c00ff0477ac */ /* 0x000e220008000800 */
[----:B------:R-:W0:Y:S01]  /*0030*/  S2R R13, SR_CTAID.X ;  /* 0x00000000000d7919 */ /* 0x000e220000002500 */
[----:B------:R-:W1:Y:S01]  /*0040*/  LDCU UR5, c[0x0][0x390] ;  /* 0x00007200ff0577ac */ /* 0x000e620008000800 */
[----:B0-----:R-:W-:-:S05]  /*0050*/  IMAD R9, R13, UR4, R0 ;  /* 0x000000040d097c24 */ /* 0x001fca000f8e0200 */
[----:B-1----:R-:W-:-:S13]  /*0060*/  ISETP.GE.AND P0, PT, R9, UR5, PT ;  /* 0x0000000509007c0c */ /* 0x002fda000bf06270 */
[----:B------:R-:W-:Y:S05]  /*0070*/  @P0 EXIT ;  /* 0x000000000000094d */ /* 0x000fea0003800000 */
[----:B------:R-:W0:Y:S01]  /*0080*/  LDC.64 R2, c[0x0][0x380] ;  /* 0x0000e000ff027b82 */ /* 0x000e220000000a00 */
[----:B------:R-:W-:Y:S01]  /*0090*/  UISETP.GE.U32.AND UP0, UPT, UR4, 0x2, UPT ;  /* 0x000000020400788c */ /* 0x000fe2000bf06070 */
[----:B------:R-:W1:Y:S06]  /*00a0*/  LDCU.64 UR6, c[0x0][0x358] ;  /* 0x00006b00ff0677ac */ /* 0x000e6c0008000a00 */
[----:B------:R-:W2:Y:S01]  /*00b0*/  LDC.64 R6, c[0x0][0x380] ;  /* 0x0000e000ff067b82 */ /* 0x000ea20000000a00 */
[----:B0-----:R-:W-:Y:S01]  /*00c0*/  IMAD.WIDE R2, R9, 0x4, R2 ;  /* 0x0000000409027825 */ /* 0x001fe200078e0202 */
[----:B-1----:R-:W-:Y:S06]  /*00d0*/  BRA.U !UP0, `(.L_x_0) ;  /* 0x00000001083c7547 */ /* 0x002fec000b800000 */
.L_x_3:
[----:B------:R-:W-:Y:S01]  /*00e0*/  USHF.R.U32.HI UR5, URZ, 0x1, UR4 ;  /* 0x00000001ff057899 */ /* 0x000fe20008011604 */
[----:B------:R-:W-:Y:S05]  /*00f0*/  BSSY.RECONVERGENT B0, `(.L_x_1) ;  /* 0x0000009000007945 */ /* 0x000fea0003800200 */
[----:B------:R-:W-:-:S13]  /*0100*/  ISETP.GE.U32.AND P0, PT, R0, UR5, PT ;  /* 0x0000000500007c0c */ /* 0x000fda000bf06070 */
[----:B0-----:R-:W-:Y:S05]  /*0110*/  @P0 BRA `(.L_x_2) ;  /* 0x0000000000180947 */ /* 0x001fea0003800000 */
[----:B------:R-:W-:Y:S01]  /*0120*/  IADD3 R5, PT, PT, R9, UR5, RZ ;  /* 0x0000000509057c10 */ /* 0x000fe2000fffe0ff */
[----:B------:R-:W3:Y:S04]  /*0130*/  LDG.E R11, desc[UR6][R2.64] ;  /* 0x00000006020b7981 */ /* 0x000ee8000c1e1900 */
[----:B--2---:R-:W-:-:S06]  /*0140*/  IMAD.WIDE.U32 R4, R5, 0x4, R6 ;  /* 0x0000000405047825 */ /* 0x004fcc00078e0006 */
[----:B------:R-:W3:Y:S02]  /*0150*/  LDG.E R4, desc[UR6][R4.64] ;  /* 0x0000000604047981 */ /* 0x000ee4000c1e1900 */
[----:B---3--:R-:W-:-:S05]  /*0160*/  FADD R11, R4, R11 ;  /* 0x0000000b040b7221 */ /* 0x008fca0000000000 */
[----:B------:R0:W-:Y:S02]  /*0170*/  STG.E desc[UR6][R2.64], R11 ;  /* 0x0000000b02007986 */ /* 0x0001e4000c101906 */
.L_x_2:
[----:B------:R-:W-:Y:S05]  /*0180*/  BSYNC.RECONVERGENT B0 ;  /* 0x0000000000007941 */ /* 0x000fea0003800200 */
.L_x_1:
[----:B------:R-:W-:Y:S01]  /*0190*/  BAR.SYNC.DEFER_BLOCKING 0x0 ;  /* 0x0000000000007b1d */ /* 0x000fe20000010000 */
[----:B------:R-:W-:-:S05]  /*01a0*/  UISETP.GT.U32.AND UP0, UPT, UR4, 0x3, UPT ;  /* 0x000000030400788c */ /* 0x000fca000bf04070 */
[----:B------:R-:W-:-:S04]  /*01b0*/  UMOV UR4, UR5 ;  /* 0x0000000500047c82 */ /* 0x000fc80008000000 */
[----:B------:R-:W-:Y:S05]  /*01c0*/  BRA.U UP0, `(.L_x_3) ;  /* 0xfffffffd00c47547 */ /* 0x000fea000b83ffff */
.L_x_0:
[----:B------:R-:W-:-:S13]  /*01d0*/  ISETP.NE.AND P0, PT, R0, RZ, PT ;  /* 0x000000ff0000720c */ /* 0x000fda0003f05270 */
[----:B------:R-:W-:Y:S05]  /*01e0*/  @P0 EXIT ;  /* 0x000000000000094d */ /* 0x000fea0003800000 */
[----:B0-----:R-:W3:Y:S01]  /*01f0*/  LDG.E R3, desc[UR6][R2.64] ;  /* 0x0000000602037981 */ /* 0x001ee2000c1e1900 */
[----:B------:R-:W0:Y:S02]  /*0200*/  LDC.64 R4, c[0x0][0x388] ;  /* 0x0000e200ff047b82 */ /* 0x000e240000000a00 */
[----:B0-----:R-:W-:-:S05]  /*0210*/  IMAD.WIDE.U32 R4, R13, 0x4, R4 ;  /* 0x000000040d047825 */ /* 0x001fca00078e0004 */
[----:B---3--:R-:W-:Y:S01]  /*0220*/  STG.E desc[UR6][R4.64], R3 ;  /* 0x0000000304007986 */ /* 0x008fe2000c101906 */
[----:B------:R-:W-:Y:S05]  /*0230*/  EXIT ;  /* 0x000000000000794d */ /* 0x000fea0003800000 */
.L_x_4:
[----:B------:R-:W-:-:S00]  /*0240*/  BRA `(.L_x_4) ;  /* 0xfffffffc00fc7947 */ /* 0x000fc0000383ffff */
[----:B------:R-:W-:-:S00]  /*0250*/  NOP ;  /* 0x0000000000007918 */ /* 0x000fc00000000000 */
        /* <DEDUP_REMOVED lines=10> */
.L_x_8:


//--------------------- .text._Z9reduce_shPfS_i   --------------------------
	.section	.text._Z9reduce_shPfS_i,"ax",@progbits
	.align	128
        .global         _Z9reduce_shPfS_i
        .type           _Z9reduce_shPfS_i,@function
        .size           _Z9reduce_shPfS_i,(.L_x_9 - _Z9reduce_shPfS_i)
        .other          _Z9reduce_shPfS_i,@"STO_CUDA_ENTRY STV_DEFAULT"
_Z9reduce_shPfS_i:
.text._Z9reduce_shPfS_i:
[----:B------:R-:W-:Y:S01]  /*0000*/  LDC R1, c[0x0][0x37c] ;  /* 0x0000df00ff017b82 */ /* 0x000fe20000000800 */
[----:B------:R-:W0:Y:S01]  /*0010*/  S2R R6, SR_TID.X ;  /* 0x0000000000067919 */ /* 0x000e220000002100 */
[----:B------:R-:W1:Y:S01]  /*0020*/  LDCU UR4, c[0x0][0x360] ;  /* 0x00006c00ff0477ac */ /* 0x000e620008000800 */
[----:B------:R-:W0:Y:S01]  /*0030*/  S2R R7, SR_CTAID.X ;  /* 0x0000000000077919 */ /* 0x000e220000002500 */
[----:B------:R-:W2:Y:S01]  /*0040*/  LDCU UR5, c[0x0][0x390] ;  /* 0x00007200ff0577ac */ /* 0x000ea20008000800 */
[----:B-1----:R-:W-:Y:S02]  /*0050*/  IMAD.U32 R0, RZ, RZ, UR4 ;  /* 0x00000004ff007e24 */ /* 0x002fe4000f8e00ff */
[----:B0-----:R-:W-:-:S05]  /*0060*/  IMAD R5, R7, UR4, R6 ;  /* 0x0000000407057c24 */ /* 0x001fca000f8e0206 */
[----:B--2---:R-:W-:-:S13]  /*0070*/  ISETP.GE.AND P0, PT, R5, UR5, PT ;  /* 0x0000000505007c0c */ /* 0x004fda000bf06270 */
[----:B------:R-:W-:Y:S05]  /*0080*/  @P0 EXIT ;  /* 0x000000000000094d */ /* 0x000fea0003800000 */
[----:B------:R-:W0:Y:S01]  /*0090*/  LDC.64 R2, c[0x0][0x380] ;  /* 0x0000e000ff027b82 */ /* 0x000e220000000a00 */
[----:B------:R-:W1:Y:S01]  /*00a0*/  LDCU.64 UR6, c[0x0][0x358] ;  /* 0x00006b00ff0677ac */ /* 0x000e620008000a00 */
[----:B0-----:R-:W-:-:S06]  /*00b0*/  IMAD.WIDE R2, R5, 0x4, R2 ;  /* 0x0000000405027825 */ /* 0x001fcc00078e0202 */
[----:B-1----:R-:W2:Y:S01]  /*00c0*/  LDG.E R2, desc[UR6][R2.64] ;  /* 0x0000000602027981 */ /* 0x002ea2000c1e1900 */
[----:B------:R-:W0:Y:S01]  /*00d0*/  S2UR UR5, SR_CgaCtaId ;  /* 0x00000000000579c3 */ /* 0x000e220000008800 */
[----:B------:R-:W-:Y:S01]  /*00e0*/  UMOV UR4, 0x400 ;  /* 0x0000040000047882 */ /* 0x000fe20000000000 */
[----:B------:R-:W-:Y:S02]  /*00f0*/  ISETP.GE.U32.AND P1, PT, R0, 0x2, PT ;  /* 0x000000020000780c */ /* 0x000fe40003f26070 */
[----:B------:R-:W-:Y:S01]  /*0100*/  ISETP.NE.AND P0, PT, R6, RZ, PT ;  /* 0x000000ff0600720c */ /* 0x000fe20003f05270 */
[----:B0-----:R-:W-:-:S06]  /*0110*/  ULEA UR4, UR5, UR4, 0x18 ;  /* 0x0000000405047291 */ /* 0x001fcc000f8ec0ff */
[----:B------:R-:W-:-:S05]  /*0120*/  LEA R5, R6, UR4, 0x2 ;  /* 0x0000000406057c11 */ /* 0x000fca000f8e10ff */
[----:B--2---:R0:W-:Y:S01]  /*0130*/  STS [R5], R2 ;  /* 0x0000000205007388 */ /* 0x0041e20000000800 */
[----:B------:R-:W-:Y:S06]  /*0140*/  BAR.SYNC.DEFER_BLOCKING 0x0 ;  /* 0x0000000000007b1d */ /* 0x000fec0000010000 */
[----:B------:R-:W-:Y:S05]  /*0150*/  @!P1 BRA `(.L_x_5) ;  /* 0x00000000002c9947 */ /* 0x000fea0003800000 */
.L_x_6:
[----:B------:R-:W-:-:S04]  /*0160*/  SHF.R.U32.HI R8, RZ, 0x1, R0 ;  /* 0x00000001ff087819 */ /* 0x000fc80000011600 */
[----:B------:R-:W-:-:S13]  /*0170*/  ISETP.GE.U32.AND P1, PT, R6, R8, PT ;  /* 0x000000080600720c */ /* 0x000fda0003f26070 */
[----:B0-----:R-:W-:Y:S01]  /*0180*/  @!P1 IMAD R2, R8, 0x4, R5 ;  /* 0x0000000408029824 */ /* 0x001fe200078e0205 */
[----:B------:R-:W-:Y:S05]  /*0190*/  @!P1 LDS R3, [R5] ;  /* 0x0000000005039984 */ /* 0x000fea0000000800 */
[----:B------:R-:W0:Y:S02]  /*01a0*/  @!P1 LDS R2, [R2] ;  /* 0x0000000002029984 */ /* 0x000e240000000800 */
[----:B0-----:R-:W-:-:S05]  /*01b0*/  @!P1 FADD R4, R2, R3 ;  /* 0x0000000302049221 */ /* 0x001fca0000000000 */
[----:B------:R1:W-:Y:S01]  /*01c0*/  @!P1 STS [R5], R4 ;  /* 0x0000000405009388 */ /* 0x0003e20000000800 */
[----:B------:R-:W-:Y:S01]  /*01d0*/  BAR.SYNC.DEFER_BLOCKING 0x0 ;  /* 0x0000000000007b1d */ /* 0x000fe20000010000 */
[----:B------:R-:W-:Y:S01]  /*01e0*/  ISETP.GT.U32.AND P1, PT, R0, 0x3, PT ;  /* 0x000000030000780c */ /* 0x000fe20003f24070 */
[----:B------:R-:W-:-:S12]  /*01f0*/  IMAD.MOV.U32 R0, RZ, RZ, R8 ;  /* 0x000000ffff007224 */ /* 0x000fd800078e0008 */
[----:B-1----:R-:W-:Y:S05]  /*0200*/  @P1 BRA `(.L_x_6) ;  /* 0xfffffffc00d41947 */ /* 0x002fea000383ffff */
.L_x_5:
[----:B------:R-:W-:Y:S05]  /*0210*/  @P0 EXIT ;  /* 0x000000000000094d */ /* 0x000fea0003800000 */
[----:B------:R-:W1:Y:S01]  /*0220*/  S2UR UR5, SR_CgaCtaId ;  /* 0x00000000000579c3 */ /* 0x000e620000008800 */
[----:B------:R-:W-:-:S07]  /*0230*/  UMOV UR4, 0x400 ;  /* 0x0000040000047882 */ /* 0x000fce0000000000 */
[----:B0-----:R-:W0:Y:S01]  /*0240*/  LDC.64 R2, c[0x0][0x388] ;  /* 0x0000e200ff027b82 */ /* 0x001e220000000a00 */
[----:B-1----:R-:W-:Y:S01]  /*0250*/  ULEA UR4, UR5, UR4, 0x18 ;  /* 0x0000000405047291 */ /* 0x002fe2000f8ec0ff */
[----:B0-----:R-:W-:-:S08]  /*0260*/  IMAD.WIDE.U32 R2, R7, 0x4, R2 ;  /* 0x0000000407027825 */ /* 0x001fd000078e0002 */
[----:B------:R-:W0:Y:S04]  /*0270*/  LDS R5, [UR4] ;  /* 0x00000004ff057984 */ /* 0x000e280008000800 */
[----:B0-----:R-:W-:Y:S01]  /*0280*/  STG.E desc[UR6][R2.64], R5 ;  /* 0x0000000502007986 */ /* 0x001fe2000c101906 */
[----:B------:R-:W-:Y:S05]  /*0290*/  EXIT ;  /* 0x000000000000794d */ /* 0x000fea0003800000 */
.L_x_7:
        /* <DEDUP_REMOVED lines=14> */
.L_x_9:


//--------------------- .nv.shared._Z13reduce_globalPfS_i --------------------------
	.section	.nv.shared._Z13reduce_globalPfS_i,"aw",@nobits
	.sectionflags	@""
	.align	16
	.zero		1024


//--------------------- .nv.shared.reserved.0     --------------------------
	.section	.nv.shared.reserved.0,"aw",@nobits
	.weak		__nv_reservedSMEM_offset_0_alias
	.size		__nv_reservedSMEM_offset_0_alias, 0, 64
	.other		__nv_reservedSMEM_offset_0_alias,@"STO_CUDA_RESERVED_SHARED STV_DEFAULT"
__nv_reservedSMEM_offset_0_alias:
	.zero		0
	.zero		64


//--------------------- .nv.shared._Z9reduce_shPfS_i --------------------------
	.section	.nv.shared._Z9reduce_shPfS_i,"aw",@nobits
	.sectionflags	@""
	.align	16
	.zero		1024


//--------------------- .nv.constant0._Z13reduce_globalPfS_i --------------------------
	.section	.nv.constant0._Z13reduce_globalPfS_i,"a",@progbits
	.sectionflags	@""
	.align	4
.nv.constant0._Z13reduce_globalPfS_i:
	.zero		916


//--------------------- .nv.constant0._Z9reduce_shPfS_i --------------------------
	.section	.nv.constant0._Z9reduce_shPfS_i,"a",@progbits
	.sectionflags	@""
	.align	4
.nv.constant0._Z9reduce_shPfS_i:
	.zero		916


//--------------------- SYMBOLS --------------------------

	.type		.nv.reservedSmem.offset0,@object
	.size		.nv.reservedSmem.offset0,0x4
	.type		.nv.reservedSmem.cap,@object
	.size		.nv.reservedSmem.cap,0x4
